	.headerflags	@"EF_CUDA_TEXMODE_UNIFIED EF_CUDA_64BIT_ADDRESS EF_CUDA_ACCELERATORS EF_CUDA_SM90 EF_CUDA_VIRTUAL_SM(EF_CUDA_SM90)"
	.elftype	@"ET_EXEC"


//--------------------- .nv.info                  --------------------------
	.section	.nv.info,"",@"SHT_CUDA_INFO"
	.align	4


	//----- nvinfo : EIATTR_REGCOUNT
	.align		4
        /*0000*/ 	.byte	0x04, 0x2f
        /*0002*/ 	.short	(.L_1 - .L_0)
	.align		4
.L_0:
        /*0004*/ 	.word	index@(triton_poi_fused_cat_0)
        /*0008*/ 	.word	0x0000000d


	//----- nvinfo : EIATTR_MIN_STACK_SIZE
	.align		4
.L_1:
        /*000c*/ 	.byte	0x04, 0x12
        /*000e*/ 	.short	(.L_3 - .L_2)
	.align		4
.L_2:
        /*0010*/ 	.word	index@(triton_poi_fused_cat_0)
        /*0014*/ 	.word	0x00000000


	//----- nvinfo : EIATTR_FRAME_SIZE
	.align		4
.L_3:
        /*0018*/ 	.byte	0x04, 0x11
        /*001a*/ 	.short	(.L_5 - .L_4)
	.align		4
.L_4:
        /*001c*/ 	.word	index@(triton_poi_fused_cat_0)
        /*0020*/ 	.word	0x00000000


	//----- nvinfo : EIATTR_MIN_STACK_SIZE
	.align		4
.L_5:
        /*0024*/ 	.byte	0x04, 0x12
        /*0026*/ 	.short	(.L_7 - .L_6)
	.align		4
.L_6:
        /*0028*/ 	.word	index@(triton_poi_fused_cat_0)
        /*002c*/ 	.word	0x00000000
.L_7:


//--------------------- .nv.info.triton_poi_fused_cat_0 --------------------------
	.section	.nv.info.triton_poi_fused_cat_0,"",@"SHT_CUDA_INFO"
	.sectionflags	@""
	.align	4


	//----- nvinfo : EIATTR_CUDA_API_VERSION
	.align		4
        /*0000*/ 	.byte	0x04, 0x37
        /*0002*/ 	.short	(.L_9 - .L_8)
.L_8:
        /*0004*/ 	.word	0x0000007c


	//----- nvinfo : EIATTR_KPARAM_INFO
	.align		4
.L_9:
        /*0008*/ 	.byte	0x04, 0x17
        /*000a*/ 	.short	(.L_11 - .L_10)
.L_10:
        /*000c*/ 	.word	0x00000000
        /*0010*/ 	.short	0x0002
        /*0012*/ 	.short	0x0010
        /*0014*/ 	.byte	0x00, 0xf0, 0x11, 0x00


	//----- nvinfo : EIATTR_KPARAM_INFO
	.align		4
.L_11:
        /*0018*/ 	.byte	0x04, 0x17
        /*001a*/ 	.short	(.L_13 - .L_12)
.L_12:
        /*001c*/ 	.word	0x00000000
        /*0020*/ 	.short	0x0001
        /*0022*/ 	.short	0x0008
        /*0024*/ 	.byte	0x00, 0xf4, 0x21, 0x00


	//----- nvinfo : EIATTR_KPARAM_INFO
	.align		4
.L_13:
        /*0028*/ 	.byte	0x04, 0x17
        /*002a*/ 	.short	(.L_15 - .L_14)
.L_14:
        /*002c*/ 	.word	0x00000000
        /*0030*/ 	.short	0x0000
        /*0032*/ 	.short	0x0000
        /*0034*/ 	.byte	0x00, 0xf4, 0x21, 0x00


	//----- nvinfo : EIATTR_SPARSE_MMA_MASK
	.align		4
.L_15:
        /*0038*/ 	.byte	0x03, 0x50
        /*003a*/ 	.short	0x0000


	//----- nvinfo : EIATTR_MAXREG_COUNT
	.align		4
        /*003c*/ 	.byte	0x03, 0x1b
        /*003e*/ 	.short	0x00ff


	//----- nvinfo : EIATTR_EXIT_INSTR_OFFSETS
	.align		4
        /*0040*/ 	.byte	0x04, 0x1c
        /*0042*/ 	.short	(.L_17 - .L_16)


	//   ....[0]....
.L_16:
        /*0044*/ 	.word	0x00000380


	//   ....[1]....
        /*0048*/ 	.word	0x000003a0


	//----- nvinfo : EIATTR_REQNTID
	.align		4
.L_17:
        /*004c*/ 	.byte	0x04, 0x10
        /*004e*/ 	.short	(.L_19 - .L_18)
.L_18:
        /*0050*/ 	.word	0x00000080
        /*0054*/ 	.word	0x00000001
        /*0058*/ 	.word	0x00000001


	//----- nvinfo : EIATTR_CBANK_PARAM_SIZE
	.align		4
.L_19:
        /*005c*/ 	.byte	0x03, 0x19
        /*005e*/ 	.short	0x0014


	//----- nvinfo : EIATTR_PARAM_CBANK
	.align		4
        /*0060*/ 	.byte	0x04, 0x0a
        /*0062*/ 	.short	(.L_21 - .L_20)
	.align		4
.L_20:
        /*0064*/ 	.word	index@(.nv.constant0.triton_poi_fused_cat_0)
        /*0068*/ 	.short	0x0210
        /*006a*/ 	.short	0x0014


	//----- nvinfo : EIATTR_SW_WAR
	.align		4
.L_21:
        /*006c*/ 	.byte	0x04, 0x36
        /*006e*/ 	.short	(.L_23 - .L_22)
.L_22:
        /*0070*/ 	.word	0x00000008
.L_23:


//--------------------- .nv.callgraph             --------------------------
	.section	.nv.callgraph,"",@"SHT_CUDA_CALLGRAPH"
	.align	4
	.sectionentsize	8
	.align		4
        /*0000*/ 	.word	0x00000000
	.align		4
        /*0004*/ 	.word	0xffffffff
	.align		4
        /*0008*/ 	.word	0x00000000
	.align		4
        /*000c*/ 	.word	0xfffffffe
	.align		4
        /*0010*/ 	.word	0x00000000
	.align		4
        /*0014*/ 	.word	0xfffffffd
	.align		4
        /*0018*/ 	.word	0x00000000
	.align		4
        /*001c*/ 	.word	0xfffffffc


//--------------------- .text.triton_poi_fused_cat_0 --------------------------
	.section	.text.triton_poi_fused_cat_0,"ax",@progbits
	.align	128
        .global         triton_poi_fused_cat_0
        .type           triton_poi_fused_cat_0,@function
        .size           triton_poi_fused_cat_0,(.L_x_1 - triton_poi_fused_cat_0)
        .other          triton_poi_fused_cat_0,@"STO_CUDA_ENTRY STV_DEFAULT"
triton_poi_fused_cat_0:
.text.triton_poi_fused_cat_0:
[----:B------:R-:W0:Y:S02]  /*0000*/  LDC R1, c[0x0][0x28] ;  /* 0x00000a00ff017b82 */ /* 0x000e240000000800 */
[----:B------:R-:W1:Y:S01]  /*0010*/  S2R R0, SR_TID.X ;  /* 0x0000000000007919 */ /* 0x000e620000002100 */
[----:B------:R-:W-:Y:S01]  /*0020*/  ULDC.64 UR4, c[0x0][0x210] ;  /* 0x0000840000047ab9 */ /* 0x000fe20000000a00 */
[----:B------:R-:W-:Y:S01]  /*0030*/  IMAD.MOV.U32 R10, RZ, RZ, RZ ;  /* 0x000000ffff0a7224 */ /* 0x000fe200078e00ff */
[----:B------:R-:W2:Y:S01]  /*0040*/  S2R R3, SR_CTAID.X ;  /* 0x0000000000037919 */ /* 0x000ea20000002500 */
[----:B-1----:R-:W-:-:S05]  /*0050*/  LOP3.LUT R0, R0, 0x7f, RZ, 0xc0, !PT ;  /* 0x0000007f00007812 */ /* 0x002fca00078ec0ff */
[----:B--2---:R-:W-:-:S04]  /*0060*/  IMAD R0, R3, 0x80, R0 ;  /* 0x0000008003007824 */ /* 0x004fc800078e0200 */
[C---:B------:R-:W-:Y:S01]  /*0070*/  IMAD.HI R2, R0.reuse, 0x66666667, RZ ;  /* 0x6666666700027827 */ /* 0x040fe200078e02ff */
[----:B------:R-:W-:-:S04]  /*0080*/  ISETP.GE.AND P2, PT, R0, 0x280, PT ;  /* 0x000002800000780c */ /* 0x000fc80003f46270 */
[----:B------:R-:W-:-:S04]  /*0090*/  SHF.R.U32.HI R3, RZ, 0x1f, R2 ;  /* 0x0000001fff037819 */ /* 0x000fc80000011602 */
[CC--:B------:R-:W-:Y:S02]  /*00a0*/  LEA.HI.SX32 R5, R2.reuse, R3.reuse, 0x1e ;  /* 0x0000000302057211 */ /* 0x0c0fe400078ff2ff */
[----:B------:R-:W-:-:S03]  /*00b0*/  LEA.HI R3, R2, R3, RZ, 0x1c ;  /* 0x0000000302037211 */ /* 0x000fc600078fe0ff */
[----:B------:R-:W-:-:S04]  /*00c0*/  IMAD R9, R5, -0xa, R0 ;  /* 0xfffffff605097824 */ /* 0x000fc800078e0200 */
[C---:B------:R-:W-:Y:S01]  /*00d0*/  VIADD R4, R9.reuse, 0x1 ;  /* 0x0000000109047836 */ /* 0x040fe20000000000 */
[C---:B------:R-:W-:Y:S01]  /*00e0*/  ISETP.LT.AND P0, PT, R9.reuse, 0x4, !P2 ;  /* 0x000000040900780c */ /* 0x040fe20005701270 */
[----:B------:R-:W-:-:S03]  /*00f0*/  VIADD R6, R9, 0xfffffffc ;  /* 0xfffffffc09067836 */ /* 0x000fc60000000000 */
[----:B------:R-:W-:Y:S02]  /*0100*/  IABS R4, R4 ;  /* 0x0000000400047213 */ /* 0x000fe40000000000 */
[----:B------:R-:W-:-:S03]  /*0110*/  IABS R7, R6 ;  /* 0x0000000600077213 */ /* 0x000fc60000000000 */
[----:B------:R-:W-:Y:S01]  /*0120*/  IMAD.MOV.U32 R6, RZ, RZ, R4 ;  /* 0x000000ffff067224 */ /* 0x000fe200078e0004 */
[----:B------:R-:W-:Y:S01]  /*0130*/  LEA.HI R4, R5, R5, RZ, 0x2 ;  /* 0x0000000505047211 */ /* 0x000fe200078f10ff */
[----:B------:R-:W-:Y:S02]  /*0140*/  VIADD R7, R7, 0xfffffffb ;  /* 0xfffffffb07077836 */ /* 0x000fe40000000000 */
[----:B------:R-:W-:Y:S01]  /*0150*/  VIADD R6, R6, 0xfffffffb ;  /* 0xfffffffb06067836 */ /* 0x000fe20000000000 */
[----:B------:R-:W-:Y:S02]  /*0160*/  LOP3.LUT R4, R4, 0x3ffffffc, RZ, 0xc0, !PT ;  /* 0x3ffffffc04047812 */ /* 0x000fe400078ec0ff */
[----:B------:R-:W-:Y:S02]  /*0170*/  IABS R2, R7 ;  /* 0x0000000700027213 */ /* 0x000fe40000000000 */
[----:B------:R-:W-:Y:S01]  /*0180*/  IABS R6, R6 ;  /* 0x0000000600067213 */ /* 0x000fe20000000000 */
[----:B------:R-:W-:-:S02]  /*0190*/  IMAD.IADD R4, R5, 0x1, -R4 ;  /* 0x0000000105047824 */ /* 0x000fc400078e0a04 */
[----:B------:R-:W-:Y:S02]  /*01a0*/  IMAD.MOV.U32 R5, RZ, RZ, R2 ;  /* 0x000000ffff057224 */ /* 0x000fe400078e0002 */
[----:B------:R-:W-:Y:S02]  /*01b0*/  IMAD.MOV.U32 R7, RZ, RZ, R6 ;  /* 0x000000ffff077224 */ /* 0x000fe400078e0006 */
[----:B------:R-:W-:Y:S02]  /*01c0*/  IMAD R2, R3, 0x4, R4 ;  /* 0x0000000403027824 */ /* 0x000fe400078e0204 */
[----:B------:R-:W-:Y:S02]  /*01d0*/  VIADD R4, R5, 0xffffffff ;  /* 0xffffffff05047836 */ /* 0x000fe40000000000 */
[----:B------:R-:W-:Y:S02]  /*01e0*/  VIADD R3, R7, 0xffffffff ;  /* 0xffffffff07037836 */ /* 0x000fe40000000000 */
[----:B------:R-:W-:Y:S01]  /*01f0*/  IMAD.SHL.U32 R2, R2, 0x4, RZ ;  /* 0x0000000402027824 */ /* 0x000fe200078e00ff */
[----:B------:R-:W-:-:S02]  /*0200*/  ISETP.GE.U32.AND P1, PT, R4, 0x4, PT ;  /* 0x000000040400780c */ /* 0x000fc40003f26070 */
[----:B------:R-:W-:Y:S02]  /*0210*/  ISETP.LT.U32.AND P0, PT, R3, 0x4, P0 ;  /* 0x000000040300780c */ /* 0x000fe40000701070 */
[----:B------:R-:W-:Y:S02]  /*0220*/  SHF.R.S32.HI R3, RZ, 0x1f, R7 ;  /* 0x0000001fff037819 */ /* 0x000fe40000011407 */
[----:B------:R-:W-:Y:S02]  /*0230*/  SHF.R.S32.HI R6, RZ, 0x1f, R2 ;  /* 0x0000001fff067819 */ /* 0x000fe40000011402 */
[----:B------:R-:W-:Y:S02]  /*0240*/  IADD3 R7, P3, R2, -R7, RZ ;  /* 0x8000000702077210 */ /* 0x000fe40007f7e0ff */
[----:B------:R-:W-:Y:S02]  /*0250*/  ISETP.GT.AND P1, PT, R9, 0x3, !P1 ;  /* 0x000000030900780c */ /* 0x000fe40004f24270 */
[----:B------:R-:W-:Y:S01]  /*0260*/  IADD3 R2, P4, R2, -R5, RZ ;  /* 0x8000000502027210 */ /* 0x000fe20007f9e0ff */
[----:B------:R-:W-:Y:S01]  /*0270*/  IMAD.X R8, R6, 0x1, ~R3, P3 ;  /* 0x0000000106087824 */ /* 0x000fe200018e0e03 */
[----:B------:R-:W-:-:S02]  /*0280*/  SHF.R.S32.HI R5, RZ, 0x1f, R5 ;  /* 0x0000001fff057819 */ /* 0x000fc40000011405 */
[----:B------:R-:W-:Y:S02]  /*0290*/  ISETP.LT.AND P1, PT, R0, 0x280, P1 ;  /* 0x000002800000780c */ /* 0x000fe40000f21270 */
[C---:B------:R-:W-:Y:S01]  /*02a0*/  LEA R4, P3, R7.reuse, UR4, 0x2 ;  /* 0x0000000407047c11 */ /* 0x040fe2000f8610ff */
[----:B------:R-:W-:Y:S01]  /*02b0*/  IMAD.X R3, R6, 0x1, ~R5, P4 ;  /* 0x0000000106037824 */ /* 0x000fe200020e0e05 */
[C---:B------:R-:W-:Y:S02]  /*02c0*/  LEA R6, P4, R2.reuse, UR4, 0x2 ;  /* 0x0000000402067c11 */ /* 0x040fe4000f8810ff */
[----:B------:R-:W-:Y:S01]  /*02d0*/  LEA.HI.X R5, R7, UR5, R8, 0x2, P3 ;  /* 0x0000000507057c11 */ /* 0x000fe200098f1408 */
[----:B------:R-:W-:Y:S01]  /*02e0*/  IMAD.MOV.U32 R8, RZ, RZ, RZ ;  /* 0x000000ffff087224 */ /* 0x000fe200078e00ff */
[----:B------:R-:W-:Y:S01]  /*02f0*/  LEA.HI.X R7, R2, UR5, R3, 0x2, P4 ;  /* 0x0000000502077c11 */ /* 0x000fe2000a0f1403 */
[----:B------:R-:W-:Y:S01]  /*0300*/  ULDC.64 UR4, c[0x0][0x208] ;  /* 0x0000820000047ab9 */ /* 0x000fe20000000a00 */
[----:B------:R-:W1:Y:S03]  /*0310*/  LDC.64 R2, c[0x0][0x218] ;  /* 0x00008600ff027b82 */ /* 0x000e660000000a00 */
[----:B------:R-:W2:Y:S04]  /*0320*/  @P0 LDG.E.EL R8, desc[UR4][R4.64+0x10] ;  /* 0x0000100404080981 */ /* 0x000ea8000c2e1900 */
[----:B------:R-:W3:Y:S01]  /*0330*/  @P1 LDG.E.EL R10, desc[UR4][R6.64+0x10] ;  /* 0x00001004060a1981 */ /* 0x000ee2000c2e1900 */
[----:B------:R-:W-:Y:S01]  /*0340*/  ISETP.GE.AND P3, PT, R9, 0x4, PT ;  /* 0x000000040900780c */ /* 0x000fe20003f66270 */
[----:B-1----:R-:W-:Y:S01]  /*0350*/  IMAD.WIDE R2, R0, 0x4, R2 ;  /* 0x0000000400027825 */ /* 0x002fe200078e0202 */
[----:B--2---:R-:W-:-:S11]  /*0360*/  SEL R9, R8, RZ, P0 ;  /* 0x000000ff08097207 */ /* 0x004fd60000000000 */
[----:B---3--:R-:W-:Y:S01]  /*0370*/  @P3 SEL R9, R10, RZ, P1 ;  /* 0x000000ff0a093207 */ /* 0x008fe20000800000 */
[----:B------:R-:W-:Y:S06]  /*0380*/  @P2 EXIT ;  /* 0x000000000000294d */ /* 0x000fec0003800000 */
[----:B------:R-:W-:Y:S01]  /*0390*/  STG.E desc[UR4][R2.64], R9 ;  /* 0x0000000902007986 */ /* 0x000fe2000c101904 */
[----:B------:R-:W-:Y:S05]  /*03a0*/  EXIT ;  /* 0x000000000000794d */ /* 0x000fea0003800000 */
.L_x_0:
[----:B------:R-:W-:-:S00]  /*03b0*/  BRA `(.L_x_0) ;  /* 0xfffffffc00fc7947 */ /* 0x000fc0000383ffff */
[----:B------:R-:W-:-:S00]  /*03c0*/  NOP ;  /* 0x0000000000007918 */ /* 0x000fc00000000000 */
        /* <DEDUP_REMOVED lines=11> */
.L_x_1:


//--------------------- .nv.constant0.triton_poi_fused_cat_0 --------------------------
	.section	.nv.constant0.triton_poi_fused_cat_0,"a",@progbits
	.sectionflags	@""
	.align	4
.nv.constant0.triton_poi_fused_cat_0:
	.zero		548
